	.headerflags	@"EF_CUDA_TEXMODE_UNIFIED EF_CUDA_64BIT_ADDRESS EF_CUDA_ACCELERATORS EF_CUDA_SM90 EF_CUDA_VIRTUAL_SM(EF_CUDA_SM90)"
	.elftype	@"ET_EXEC"


//--------------------- .nv.info                  --------------------------
	.section	.nv.info,"",@"SHT_CUDA_INFO"
	.align	4


	//----- nvinfo : EIATTR_REGCOUNT
	.align		4
        /*0000*/ 	.byte	0x04, 0x2f
        /*0002*/ 	.short	(.L_1 - .L_0)
	.align		4
.L_0:
        /*0004*/ 	.word	index@(triton_poi_fused__weight_norm_interface_convolution_9)
        /*0008*/ 	.word	0x00000030


	//----- nvinfo : EIATTR_MIN_STACK_SIZE
	.align		4
.L_1:
        /*000c*/ 	.byte	0x04, 0x12
        /*000e*/ 	.short	(.L_3 - .L_2)
	.align		4
.L_2:
        /*0010*/ 	.word	index@(triton_poi_fused__weight_norm_interface_convolution_9)
        /*0014*/ 	.word	0x00000000


	//----- nvinfo : EIATTR_FRAME_SIZE
	.align		4
.L_3:
        /*0018*/ 	.byte	0x04, 0x11
        /*001a*/ 	.short	(.L_5 - .L_4)
	.align		4
.L_4:
        /*001c*/ 	.word	index@(triton_poi_fused__weight_norm_interface_convolution_9)
        /*0020*/ 	.word	0x00000000


	//----- nvinfo : EIATTR_MIN_STACK_SIZE
	.align		4
.L_5:
        /*0024*/ 	.byte	0x04, 0x12
        /*0026*/ 	.short	(.L_7 - .L_6)
	.align		4
.L_6:
        /*0028*/ 	.word	index@(triton_poi_fused__weight_norm_interface_convolution_9)
        /*002c*/ 	.word	0x00000000
.L_7:


//--------------------- .nv.info.triton_poi_fused__weight_norm_interface_convolution_9 --------------------------
	.section	.nv.info.triton_poi_fused__weight_norm_interface_convolution_9,"",@"SHT_CUDA_INFO"
	.sectionflags	@""
	.align	4


	//----- nvinfo : EIATTR_CUDA_API_VERSION
	.align		4
        /*0000*/ 	.byte	0x04, 0x37
        /*0002*/ 	.short	(.L_9 - .L_8)
.L_8:
        /*0004*/ 	.word	0x0000007c


	//----- nvinfo : EIATTR_KPARAM_INFO
	.align		4
.L_9:
        /*0008*/ 	.byte	0x04, 0x17
        /*000a*/ 	.short	(.L_11 - .L_10)
.L_10:
        /*000c*/ 	.word	0x00000000
        /*0010*/ 	.short	0x0006
        /*0012*/ 	.short	0x002c
        /*0014*/ 	.byte	0x00, 0xf0, 0x11, 0x00


	//----- nvinfo : EIATTR_KPARAM_INFO
	.align		4
.L_11:
        /*0018*/ 	.byte	0x04, 0x17
        /*001a*/ 	.short	(.L_13 - .L_12)
.L_12:
        /*001c*/ 	.word	0x00000000
        /*0020*/ 	.short	0x0005
        /*0022*/ 	.short	0x0028
        /*0024*/ 	.byte	0x00, 0xf0, 0x11, 0x00


	//----- nvinfo : EIATTR_KPARAM_INFO
	.align		4
.L_13:
        /*0028*/ 	.byte	0x04, 0x17
        /*002a*/ 	.short	(.L_15 - .L_14)
.L_14:
        /*002c*/ 	.word	0x00000000
        /*0030*/ 	.short	0x0004
        /*0032*/ 	.short	0x0020
        /*0034*/ 	.byte	0x00, 0xf4, 0x21, 0x00


	//----- nvinfo : EIATTR_KPARAM_INFO
	.align		4
.L_15:
        /*0038*/ 	.byte	0x04, 0x17
        /*003a*/ 	.short	(.L_17 - .L_16)
.L_16:
        /*003c*/ 	.word	0x00000000
        /*0040*/ 	.short	0x0003
        /*0042*/ 	.short	0x0018
        /*0044*/ 	.byte	0x00, 0xf4, 0x21, 0x00


	//----- nvinfo : EIATTR_KPARAM_INFO
	.align		4
.L_17:
        /*0048*/ 	.byte	0x04, 0x17
        /*004a*/ 	.short	(.L_19 - .L_18)
.L_18:
        /*004c*/ 	.word	0x00000000
        /*0050*/ 	.short	0x0002
        /*0052*/ 	.short	0x0010
        /*0054*/ 	.byte	0x00, 0xf4, 0x21, 0x00


	//----- nvinfo : EIATTR_KPARAM_INFO
	.align		4
.L_19:
        /*0058*/ 	.byte	0x04, 0x17
        /*005a*/ 	.short	(.L_21 - .L_20)
.L_20:
        /*005c*/ 	.word	0x00000000
        /*0060*/ 	.short	0x0001
        /*0062*/ 	.short	0x0008
        /*0064*/ 	.byte	0x00, 0xf4, 0x21, 0x00


	//----- nvinfo : EIATTR_KPARAM_INFO
	.align		4
.L_21:
        /*0068*/ 	.byte	0x04, 0x17
        /*006a*/ 	.short	(.L_23 - .L_22)
.L_22:
        /*006c*/ 	.word	0x00000000
        /*0070*/ 	.short	0x0000
        /*0072*/ 	.short	0x0000
        /*0074*/ 	.byte	0x00, 0xf4, 0x21, 0x00


	//----- nvinfo : EIATTR_SPARSE_MMA_MASK
	.align		4
.L_23:
        /*0078*/ 	.byte	0x03, 0x50
        /*007a*/ 	.short	0x0000


	//----- nvinfo : EIATTR_MAXREG_COUNT
	.align		4
        /*007c*/ 	.byte	0x03, 0x1b
        /*007e*/ 	.short	0x00ff


	//----- nvinfo : EIATTR_EXIT_INSTR_OFFSETS
	.align		4
        /*0080*/ 	.byte	0x04, 0x1c
        /*0082*/ 	.short	(.L_25 - .L_24)


	//   ....[0]....
.L_24:
        /*0084*/ 	.word	0x000014e0


	//   ....[1]....
        /*0088*/ 	.word	0x00001500


	//----- nvinfo : EIATTR_REQNTID
	.align		4
.L_25:
        /*008c*/ 	.byte	0x04, 0x10
        /*008e*/ 	.short	(.L_27 - .L_26)
.L_26:
        /*0090*/ 	.word	0x00000100
        /*0094*/ 	.word	0x00000001
        /*0098*/ 	.word	0x00000001


	//----- nvinfo : EIATTR_CBANK_PARAM_SIZE
	.align		4
.L_27:
        /*009c*/ 	.byte	0x03, 0x19
        /*009e*/ 	.short	0x0030


	//----- nvinfo : EIATTR_PARAM_CBANK
	.align		4
        /*00a0*/ 	.byte	0x04, 0x0a
        /*00a2*/ 	.short	(.L_29 - .L_28)
	.align		4
.L_28:
        /*00a4*/ 	.word	index@(.nv.constant0.triton_poi_fused__weight_norm_interface_convolution_9)
        /*00a8*/ 	.short	0x0210
        /*00aa*/ 	.short	0x0030


	//----- nvinfo : EIATTR_SW_WAR
	.align		4
.L_29:
        /*00ac*/ 	.byte	0x04, 0x36
        /*00ae*/ 	.short	(.L_31 - .L_30)
.L_30:
        /*00b0*/ 	.word	0x00000008
.L_31:


//--------------------- .nv.callgraph             --------------------------
	.section	.nv.callgraph,"",@"SHT_CUDA_CALLGRAPH"
	.align	4
	.sectionentsize	8
	.align		4
        /*0000*/ 	.word	0x00000000
	.align		4
        /*0004*/ 	.word	0xffffffff
	.align		4
        /*0008*/ 	.word	0x00000000
	.align		4
        /*000c*/ 	.word	0xfffffffe
	.align		4
        /*0010*/ 	.word	0x00000000
	.align		4
        /*0014*/ 	.word	0xfffffffd
	.align		4
        /*0018*/ 	.word	0x00000000
	.align		4
        /*001c*/ 	.word	0xfffffffc


//--------------------- .text.triton_poi_fused__weight_norm_interface_convolution_9 --------------------------
	.section	.text.triton_poi_fused__weight_norm_interface_convolution_9,"ax",@progbits
	.sectionflags	@"SHF_BARRIERS=1"
	.align	128
        .global         triton_poi_fused__weight_norm_interface_convolution_9
        .type           triton_poi_fused__weight_norm_interface_convolution_9,@function
        .size           triton_poi_fused__weight_norm_interface_convolution_9,(.L_x_1 - triton_poi_fused__weight_norm_interface_convolution_9)
        .other          triton_poi_fused__weight_norm_interface_convolution_9,@"STO_CUDA_ENTRY STV_DEFAULT"
triton_poi_fused__weight_norm_interface_convolution_9:
.text.triton_poi_fused__weight_norm_interface_convolution_9:
[----:B------:R-:W0:Y:S01]  /*0000*/  LDC R1, c[0x0][0x28] ;  /* 0x00000a00ff017b82 */ /* 0x000e220000000800 */
[----:B------:R-:W1:Y:S07]  /*0010*/  S2R R7, SR_CTAID.Y ;  /* 0x0000000000077919 */ /* 0x000e6e0000002600 */
[----:B------:R-:W2:Y:S01]  /*0020*/  LDC.64 R8, c[0x0][0x220] ;  /* 0x00008800ff087b82 */ /* 0x000ea20000000a00 */
[----:B------:R-:W-:Y:S01]  /*0030*/  IMAD.MOV.U32 R40, RZ, RZ, RZ ;  /* 0x000000ffff287224 */ /* 0x000fe200078e00ff */
[----:B------:R-:W-:Y:S01]  /*0040*/  ULDC.64 UR6, c[0x0][0x208] ;  /* 0x0000820000067ab9 */ /* 0x000fe20000000a00 */
[----:B------:R-:W3:Y:S01]  /*0050*/  S2R R24, SR_TID.X ;  /* 0x0000000000187919 */ /* 0x000ee20000002100 */
[----:B------:R-:W-:-:S04]  /*0060*/  CS2R R38, SRZ ;  /* 0x0000000000267805 */ /* 0x000fc8000001ff00 */
[----:B------:R-:W4:Y:S01]  /*0070*/  LDC.64 R10, c[0x0][0x218] ;  /* 0x00008600ff0a7b82 */ /* 0x000f220000000a00 */
[----:B------:R-:W5:Y:S01]  /*0080*/  S2R R2, SR_CTAID.X ;  /* 0x0000000000027919 */ /* 0x000f620000002500 */
[----:B------:R-:W-:Y:S02]  /*0090*/  CS2R R36, SRZ ;  /* 0x0000000000247805 */ /* 0x000fe4000001ff00 */
[----:B------:R-:W-:Y:S01]  /*00a0*/  CS2R R34, SRZ ;  /* 0x0000000000227805 */ /* 0x000fe2000001ff00 */
[----:B------:R-:W-:-:S03]  /*00b0*/  IMAD.MOV.U32 R25, RZ, RZ, RZ ;  /* 0x000000ffff197224 */ /* 0x000fc600078e00ff */
[----:B------:R-:W5:Y:S01]  /*00c0*/  LDC.64 R32, c[0x0][0x210] ;  /* 0x00008400ff207b82 */ /* 0x000f620000000a00 */
[----:B-1----:R-:W-:Y:S02]  /*00d0*/  IMAD.SHL.U32 R7, R7, 0x80, RZ ;  /* 0x0000008007077824 */ /* 0x002fe400078e00ff */
[----:B---3--:R-:W-:-:S05]  /*00e0*/  IMAD.SHL.U32 R0, R24, 0x4, RZ ;  /* 0x0000000418007824 */ /* 0x008fca00078e00ff */
[----:B------:R-:W-:-:S04]  /*00f0*/  LOP3.LUT R0, R7, 0x7c, R0, 0xf8, !PT ;  /* 0x0000007c07007812 */ /* 0x000fc800078ef800 */
[----:B------:R-:W-:Y:S02]  /*0100*/  SHF.R.S32.HI R3, RZ, 0x1f, R0 ;  /* 0x0000001fff037819 */ /* 0x000fe40000011400 */
[----:B------:R-:W-:Y:S02]  /*0110*/  ISETP.GE.AND P0, PT, R0, 0x200, PT ;  /* 0x000002000000780c */ /* 0x000fe40003f06270 */
[----:B------:R-:W-:-:S04]  /*0120*/  LEA.HI R3, R3, R0, RZ, 0x4 ;  /* 0x0000000003037211 */ /* 0x000fc800078f20ff */
[----:B------:R-:W-:-:S05]  /*0130*/  SHF.R.S32.HI R5, RZ, 0x4, R3 ;  /* 0x00000004ff057819 */ /* 0x000fca0000011403 */
[----:B--2---:R-:W-:-:S05]  /*0140*/  IMAD.WIDE R8, R5, 0x4, R8 ;  /* 0x0000000405087825 */ /* 0x004fca00078e0208 */
[----:B------:R-:W2:Y:S01]  /*0150*/  @!P0 LDG.E.EL R40, desc[UR6][R8.64] ;  /* 0x0000000608288981 */ /* 0x000ea2000c2e1900 */
[----:B----4-:R-:W-:-:S03]  /*0160*/  IMAD.WIDE R10, R5, 0x4, R10 ;  /* 0x00000004050a7825 */ /* 0x010fc600078e020a */
[----:B------:R-:W3:Y:S04]  /*0170*/  @!P0 LDG.E.EL R39, desc[UR6][R8.64] ;  /* 0x0000000608278981 */ /* 0x000ee8000c2e1900 */
[----:B------:R-:W4:Y:S04]  /*0180*/  @!P0 LDG.E.EL R38, desc[UR6][R10.64] ;  /* 0x000000060a268981 */ /* 0x000f28000c2e1900 */
[----:B------:R-:W4:Y:S01]  /*0190*/  @!P0 LDG.E.EL R37, desc[UR6][R10.64] ;  /* 0x000000060a258981 */ /* 0x000f22000c2e1900 */
[----:B------:R-:W-:-:S03]  /*01a0*/  LOP3.LUT R3, R3, 0xfffffff0, RZ, 0xc0, !PT ;  /* 0xfffffff003037812 */ /* 0x000fc600078ec0ff */
[----:B------:R-:W4:Y:S02]  /*01b0*/  @!P0 LDG.E.EL R34, desc[UR6][R8.64] ;  /* 0x0000000608228981 */ /* 0x000f24000c2e1900 */
[----:B------:R-:W-:Y:S02]  /*01c0*/  IMAD.IADD R0, R0, 0x1, -R3 ;  /* 0x0000000100007824 */ /* 0x000fe400078e0a03 */
[----:B------:R1:W4:Y:S02]  /*01d0*/  @!P0 LDG.E.EL R35, desc[UR6][R8.64] ;  /* 0x0000000608238981 */ /* 0x000324000c2e1900 */
[----:B------:R-:W-:Y:S02]  /*01e0*/  IMAD R13, R5, 0x190, R0 ;  /* 0x00000190050d7824 */ /* 0x000fe400078e0200 */
[----:B------:R-:W4:Y:S01]  /*01f0*/  @!P0 LDG.E.EL R25, desc[UR6][R10.64] ;  /* 0x000000060a198981 */ /* 0x000f22000c2e1900 */
[----:B------:R-:W-:Y:S01]  /*0200*/  SHF.R.U32.HI R0, RZ, 0x5, R24 ;  /* 0x00000005ff007819 */ /* 0x000fe20000011618 */
[----:B-----5:R-:W-:-:S02]  /*0210*/  IMAD.SHL.U32 R5, R2, 0x20, RZ ;  /* 0x0000002002057824 */ /* 0x020fc400078e00ff */
[----:B------:R5:W4:Y:S01]  /*0220*/  @!P0 LDG.E.EL R36, desc[UR6][R10.64] ;  /* 0x000000060a248981 */ /* 0x000b22000c2e1900 */
[----:B------:R-:W-:-:S04]  /*0230*/  SGXT.U32 R2, R0, 0x3 ;  /* 0x000000030002781a */ /* 0x000fc80000000000 */
[----:B------:R-:W-:Y:S02]  /*0240*/  LOP3.LUT R6, R5, R2, RZ, 0xfc, !PT ;  /* 0x0000000205067212 */ /* 0x000fe400078efcff */
[----:B------:R-:W-:Y:S02]  /*0250*/  LOP3.LUT R0, R5, 0x8, R2, 0xfe, !PT ;  /* 0x0000000805007812 */ /* 0x000fe400078efe02 */
[----:B------:R-:W-:Y:S02]  /*0260*/  LOP3.LUT R3, R5, 0x10, R2, 0xfe, !PT ;  /* 0x0000001005037812 */ /* 0x000fe400078efe02 */
[----:B------:R-:W-:Y:S02]  /*0270*/  LOP3.LUT R4, R5, 0x18, R2, 0xfe, !PT ;  /* 0x0000001805047812 */ /* 0x000fe400078efe02 */
[----:B------:R-:W-:Y:S02]  /*0280*/  ISETP.LT.AND P4, PT, R6, 0x19, !P0 ;  /* 0x000000190600780c */ /* 0x000fe40004781270 */
[----:B------:R-:W-:-:S02]  /*0290*/  ISETP.LT.AND P3, PT, R0, 0x19, !P0 ;  /* 0x000000190000780c */ /* 0x000fc40004761270 */
[C---:B------:R-:W-:Y:S02]  /*02a0*/  ISETP.LT.AND P2, PT, R3.reuse, 0x19, !P0 ;  /* 0x000000190300780c */ /* 0x040fe40004741270 */
[----:B------:R-:W-:Y:S01]  /*02b0*/  ISETP.LT.AND P0, PT, R4, 0x19, !P0 ;  /* 0x000000190400780c */ /* 0x000fe20004701270 */
[--C-:B------:R-:W-:Y:S02]  /*02c0*/  IMAD R6, R6, 0x10, R13.reuse ;  /* 0x0000001006067824 */ /* 0x100fe400078e020d */
[--C-:B------:R-:W-:Y:S02]  /*02d0*/  IMAD R0, R0, 0x10, R13.reuse ;  /* 0x0000001000007824 */ /* 0x100fe400078e020d */
[--C-:B------:R-:W-:Y:S02]  /*02e0*/  IMAD R3, R3, 0x10, R13.reuse ;  /* 0x0000001003037824 */ /* 0x100fe400078e020d */
[----:B------:R-:W-:Y:S01]  /*02f0*/  IMAD R4, R4, 0x10, R13 ;  /* 0x0000001004047824 */ /* 0x000fe200078e020d */
[----:B------:R-:W-:-:S02]  /*0300*/  CS2R R12, SRZ ;  /* 0x00000000000c7805 */ /* 0x000fc4000001ff00 */
[----:B------:R-:W-:Y:S02]  /*0310*/  CS2R R14, SRZ ;  /* 0x00000000000e7805 */ /* 0x000fe4000001ff00 */
[----:B-1----:R-:W-:Y:S02]  /*0320*/  CS2R R8, SRZ ;  /* 0x0000000000087805 */ /* 0x002fe4000001ff00 */
[----:B-----5:R-:W-:Y:S02]  /*0330*/  CS2R R10, SRZ ;  /* 0x00000000000a7805 */ /* 0x020fe4000001ff00 */
[----:B------:R-:W-:Y:S02]  /*0340*/  CS2R R20, SRZ ;  /* 0x0000000000147805 */ /* 0x000fe4000001ff00 */
[----:B------:R-:W-:Y:S02]  /*0350*/  CS2R R22, SRZ ;  /* 0x0000000000167805 */ /* 0x000fe4000001ff00 */
[----:B------:R-:W-:-:S02]  /*0360*/  CS2R R16, SRZ ;  /* 0x0000000000107805 */ /* 0x000fc4000001ff00 */
[----:B------:R-:W-:Y:S01]  /*0370*/  CS2R R18, SRZ ;  /* 0x0000000000127805 */ /* 0x000fe2000001ff00 */
[----:B0-----:R-:W-:-:S04]  /*0380*/  IMAD.WIDE R26, R6, 0x4, R32 ;  /* 0x00000004061a7825 */ /* 0x001fc800078e0220 */
[--C-:B------:R-:W-:Y:S01]  /*0390*/  IMAD.WIDE R28, R0, 0x4, R32.reuse ;  /* 0x00000004001c7825 */ /* 0x100fe200078e0220 */
[----:B------:R-:W5:Y:S03]  /*03a0*/  @P4 LDG.E.EL.128 R12, desc[UR6][R26.64] ;  /* 0x000000061a0c4981 */ /* 0x000f66000c2e1d00 */
[--C-:B------:R-:W-:Y:S01]  /*03b0*/  IMAD.WIDE R30, R3, 0x4, R32.reuse ;  /* 0x00000004031e7825 */ /* 0x100fe200078e0220 */
[----:B------:R-:W5:Y:S03]  /*03c0*/  @P3 LDG.E.EL.128 R8, desc[UR6][R28.64] ;  /* 0x000000061c083981 */ /* 0x000f66000c2e1d00 */
[----:B------:R-:W-:Y:S01]  /*03d0*/  IMAD.WIDE R32, R4, 0x4, R32 ;  /* 0x0000000404207825 */ /* 0x000fe200078e0220 */
[----:B------:R0:W5:Y:S04]  /*03e0*/  @P2 LDG.E.EL.128 R20, desc[UR6][R30.64] ;  /* 0x000000061e142981 */ /* 0x000168000c2e1d00 */
[----:B------:R-:W5:Y:S01]  /*03f0*/  @P0 LDG.E.EL.128 R16, desc[UR6][R32.64] ;  /* 0x0000000620100981 */ /* 0x000f62000c2e1d00 */
[----:B------:R-:W1:Y:S01]  /*0400*/  S2UR UR5, SR_CgaCtaId ;  /* 0x00000000000579c3 */ /* 0x000e620000008800 */
[----:B------:R-:W-:Y:S01]  /*0410*/  UMOV UR4, 0x400 ;  /* 0x0000040000047882 */ /* 0x000fe20000000000 */
[----:B------:R-:W-:-:S02]  /*0420*/  LOP3.LUT R44, R7, R2, RZ, 0xfc, !PT ;  /* 0x00000002072c7212 */ /* 0x000fc400078efcff */
[----:B------:R-:W-:Y:S02]  /*0430*/  LOP3.LUT R42, R7, 0x10, R2, 0xfe, !PT ;  /* 0x00000010072a7812 */ /* 0x000fe400078efe02 */
[----:B------:R-:W-:Y:S02]  /*0440*/  LOP3.LUT R41, R7, 0x18, R2, 0xfe, !PT ;  /* 0x0000001807297812 */ /* 0x000fe400078efe02 */
[----:B0-----:R-:W-:Y:S02]  /*0450*/  LOP3.LUT R30, R7, 0x28, R2, 0xfe, !PT ;  /* 0x00000028071e7812 */ /* 0x001fe400078efe02 */
[----:B------:R-:W-:Y:S02]  /*0460*/  LOP3.LUT R28, R7, 0x50, R2, 0xfe, !PT ;  /* 0x00000050071c7812 */ /* 0x000fe400078efe02 */
[----:B------:R-:W-:Y:S02]  /*0470*/  LOP3.LUT R31, R7, 0x60, R2, 0xfe, !PT ;  /* 0x00000060071f7812 */ /* 0x000fe400078efe02 */
[----:B------:R-:W-:Y:S01]  /*0480*/  LOP3.LUT R29, R7, 0x70, R2, 0xfe, !PT ;  /* 0x00000070071d7812 */ /* 0x000fe200078efe02 */
[----:B-1----:R-:W-:Y:S01]  /*0490*/  UPRMT UR4, UR5, 0x654, UR4 ;  /* 0x0000065405047896 */ /* 0x002fe20008000004 */
[----:B------:R-:W0:Y:S01]  /*04a0*/  S2R R45, SR_TID.X ;  /* 0x00000000002d7919 */ /* 0x000e220000002100 */
[----:B--2---:R-:W-:-:S02]  /*04b0*/  FSETP.GT.AND P1, PT, |R40|, 8.50705917302346158658e+37, PT ;  /* 0x7e8000002800780b */ /* 0x004fc40003f24200 */
[----:B------:R-:W-:Y:S02]  /*04c0*/  FSETP.GEU.AND P5, PT, |R40|, 1.175494350822287508e-38, PT ;  /* 0x008000002800780b */ /* 0x000fe40003fae200 */
[----:B---3--:R-:W-:-:S09]  /*04d0*/  FSETP.GT.AND P6, PT, |R39|, 8.50705917302346158658e+37, PT ;  /* 0x7e8000002700780b */ /* 0x008fd20003fc4200 */
[----:B------:R-:W-:Y:S01]  /*04e0*/  @P1 FMUL R40, R40, 0.25 ;  /* 0x3e80000028281820 */ /* 0x000fe20000400000 */
[----:B----4-:R-:W-:Y:S01]  /*04f0*/  @P1 FMUL R38, R38, 0.25 ;  /* 0x3e80000026261820 */ /* 0x010fe20000400000 */
[C---:B------:R-:W-:Y:S02]  /*0500*/  FSETP.GEU.AND P1, PT, |R39|.reuse, 1.175494350822287508e-38, PT ;  /* 0x008000002700780b */ /* 0x040fe40003f2e200 */
[----:B------:R-:W-:Y:S01]  /*0510*/  @!P5 FMUL R40, R40, 16777216 ;  /* 0x4b8000002828d820 */ /* 0x000fe20000400000 */
[----:B------:R-:W-:Y:S01]  /*0520*/  @!P5 FMUL R38, R38, 16777216 ;  /* 0x4b8000002626d820 */ /* 0x000fe20000400000 */
[----:B------:R-:W-:Y:S01]  /*0530*/  @P6 FMUL R39, R39, 0.25 ;  /* 0x3e80000027276820 */ /* 0x000fe20000400000 */
[----:B------:R-:W-:Y:S01]  /*0540*/  @P6 FMUL R37, R37, 0.25 ;  /* 0x3e80000025256820 */ /* 0x000fe20000400000 */
[----:B------:R-:W-:-:S07]  /*0550*/  FSETP.GT.AND P5, PT, |R34|, 8.50705917302346158658e+37, PT ;  /* 0x7e8000002200780b */ /* 0x000fce0003fa4200 */
[----:B------:R-:W-:Y:S01]  /*0560*/  @!P1 FMUL R39, R39, 16777216 ;  /* 0x4b80000027279820 */ /* 0x000fe20000400000 */
[----:B------:R-:W-:Y:S01]  /*0570*/  @!P1 FMUL R37, R37, 16777216 ;  /* 0x4b80000025259820 */ /* 0x000fe20000400000 */
[C---:B------:R-:W-:Y:S02]  /*0580*/  FSETP.GEU.AND P1, PT, |R34|.reuse, 1.175494350822287508e-38, PT ;  /* 0x008000002200780b */ /* 0x040fe40003f2e200 */
[----:B------:R-:W-:Y:S02]  /*0590*/  FSETP.GT.AND P6, PT, |R35|, 8.50705917302346158658e+37, PT ;  /* 0x7e8000002300780b */ /* 0x000fe40003fc4200 */
[----:B------:R-:W-:Y:S01]  /*05a0*/  @P5 FMUL R34, R34, 0.25 ;  /* 0x3e80000022225820 */ /* 0x000fe20000400000 */
[----:B------:R-:W-:Y:S01]  /*05b0*/  @P5 FMUL R25, R25, 0.25 ;  /* 0x3e80000019195820 */ /* 0x000fe20000400000 */
[----:B------:R-:W-:-:S07]  /*05c0*/  FSETP.GEU.AND P5, PT, |R35|, 1.175494350822287508e-38, PT ;  /* 0x008000002300780b */ /* 0x000fce0003fae200 */
[----:B------:R-:W-:Y:S02]  /*05d0*/  @!P1 FMUL R34, R34, 16777216 ;  /* 0x4b80000022229820 */ /* 0x000fe40000400000 */
[----:B------:R-:W-:-:S04]  /*05e0*/  @P6 FMUL R35, R35, 0.25 ;  /* 0x3e80000023236820 */ /* 0x000fc80000400000 */
[----:B------:R-:W1:Y:S01]  /*05f0*/  MUFU.RCP R34, R34 ;  /* 0x0000002200227308 */ /* 0x000e620000001000 */
[----:B------:R-:W-:Y:S01]  /*0600*/  @!P5 FMUL R35, R35, 16777216 ;  /* 0x4b8000002323d820 */ /* 0x000fe20000400000 */
[----:B------:R-:W-:-:S06]  /*0610*/  @!P1 FMUL R25, R25, 16777216 ;  /* 0x4b80000019199820 */ /* 0x000fcc0000400000 */
[----:B------:R-:W2:Y:S01]  /*0620*/  MUFU.RCP R27, R40 ;  /* 0x00000028001b7308 */ /* 0x000ea20000001000 */
[----:B------:R-:W-:-:S07]  /*0630*/  @P6 FMUL R36, R36, 0.25 ;  /* 0x3e80000024246820 */ /* 0x000fce0000400000 */
[----:B------:R-:W3:Y:S01]  /*0640*/  MUFU.RCP R26, R39 ;  /* 0x00000027001a7308 */ /* 0x000ee20000001000 */
[----:B-1----:R-:W-:-:S07]  /*0650*/  FMUL R25, R34, R25 ;  /* 0x0000001922197220 */ /* 0x002fce0000400000 */
[----:B------:R-:W1:Y:S01]  /*0660*/  MUFU.RCP R35, R35 ;  /* 0x0000002300237308 */ /* 0x000e620000001000 */
[C---:B-----5:R-:W-:Y:S01]  /*0670*/  FMUL R14, R25.reuse, R14 ;  /* 0x0000000e190e7220 */ /* 0x060fe20000400000 */
[C---:B------:R-:W-:Y:S01]  /*0680*/  FMUL R10, R25.reuse, R10 ;  /* 0x0000000a190a7220 */ /* 0x040fe20000400000 */
[C---:B------:R-:W-:Y:S01]  /*0690*/  FMUL R22, R25.reuse, R22 ;  /* 0x0000001619167220 */ /* 0x040fe20000400000 */
[----:B------:R-:W-:Y:S01]  /*06a0*/  @!P5 FMUL R36, R36, 16777216 ;  /* 0x4b8000002424d820 */ /* 0x000fe20000400000 */
[----:B------:R-:W-:Y:S01]  /*06b0*/  FMUL R18, R25, R18 ;  /* 0x0000001219127220 */ /* 0x000fe20000400000 */
[----:B------:R-:W-:Y:S02]  /*06c0*/  IMAD.SHL.U32 R25, R24, 0x80, RZ ;  /* 0x0000008018197824 */ /* 0x000fe400078e00ff */
[----:B--2---:R-:W-:Y:S01]  /*06d0*/  FMUL R27, R27, R38 ;  /* 0x000000261b1b7220 */ /* 0x004fe20000400000 */
[----:B---3--:R-:W-:Y:S02]  /*06e0*/  FMUL R26, R26, R37 ;  /* 0x000000251a1a7220 */ /* 0x008fe40000400000 */
[----:B------:R-:W-:Y:S01]  /*06f0*/  LOP3.LUT R33, R25, 0xf80, RZ, 0xc0, !PT ;  /* 0x00000f8019217812 */ /* 0x000fe200078ec0ff */
[----:B-1----:R-:W-:Y:S01]  /*0700*/  FMUL R36, R35, R36 ;  /* 0x0000002423247220 */ /* 0x002fe20000400000 */
[C---:B------:R-:W-:Y:S01]  /*0710*/  FMUL R12, R27.reuse, R12 ;  /* 0x0000000c1b0c7220 */ /* 0x040fe20000400000 */
[C---:B------:R-:W-:Y:S01]  /*0720*/  FMUL R8, R27.reuse, R8 ;  /* 0x000000081b087220 */ /* 0x040fe20000400000 */
[C---:B------:R-:W-:Y:S01]  /*0730*/  FMUL R20, R27.reuse, R20 ;  /* 0x000000141b147220 */ /* 0x040fe20000400000 */
[----:B------:R-:W-:Y:S01]  /*0740*/  FMUL R16, R27, R16 ;  /* 0x000000101b107220 */ /* 0x000fe20000400000 */
        /* <DEDUP_REMOVED lines=8> */
[----:B------:R-:W-:-:S02]  /*07d0*/  LOP3.LUT R38, R7, 0x8, R2, 0xfe, !PT ;  /* 0x0000000807267812 */ /* 0x000fc400078efe02 */
[----:B------:R-:W-:Y:S02]  /*07e0*/  LOP3.LUT R36, R7, 0x20, R2, 0xfe, !PT ;  /* 0x0000002007247812 */ /* 0x000fe400078efe02 */
[----:B------:R-:W-:Y:S02]  /*07f0*/  LOP3.LUT R34, R7, 0x30, R2, 0xfe, !PT ;  /* 0x0000003007227812 */ /* 0x000fe400078efe02 */
[----:B------:R-:W-:Y:S02]  /*0800*/  LOP3.LUT R40, R7, 0x38, R2, 0xfe, !PT ;  /* 0x0000003807287812 */ /* 0x000fe400078efe02 */
[----:B------:R-:W-:Y:S02]  /*0810*/  LOP3.LUT R27, R7, 0x40, R2, 0xfe, !PT ;  /* 0x00000040071b7812 */ /* 0x000fe400078efe02 */
[----:B------:R-:W-:Y:S02]  /*0820*/  LOP3.LUT R26, R7, 0x48, R2, 0xfe, !PT ;  /* 0x00000048071a7812 */ /* 0x000fe400078efe02 */
[----:B------:R-:W-:-:S02]  /*0830*/  LOP3.LUT R35, R7, 0x58, R2, 0xfe, !PT ;  /* 0x0000005807237812 */ /* 0x000fc400078efe02 */
[----:B------:R-:W-:Y:S02]  /*0840*/  LOP3.LUT R25, R7, 0x68, R2, 0xfe, !PT ;  /* 0x0000006807197812 */ /* 0x000fe400078efe02 */
[C---:B------:R-:W-:Y:S02]  /*0850*/  LOP3.LUT R43, R33.reuse, 0x20, RZ, 0xfc, !PT ;  /* 0x00000020212b7812 */ /* 0x040fe400078efcff */
[----:B------:R-:W-:Y:S02]  /*0860*/  LOP3.LUT R7, R7, 0x78, R2, 0xfe, !PT ;  /* 0x0000007807077812 */ /* 0x000fe400078efe02 */
[C---:B------:R-:W-:Y:S02]  /*0870*/  LOP3.LUT R39, R33.reuse, 0x40, RZ, 0xfc, !PT ;  /* 0x0000004021277812 */ /* 0x040fe400078efcff */
[C---:B------:R-:W-:Y:S02]  /*0880*/  LOP3.LUT R2, R33.reuse, R2, RZ, 0xfc, !PT ;  /* 0x0000000221027212 */ /* 0x040fe400078efcff */
[----:B------:R-:W-:-:S02]  /*0890*/  LOP3.LUT R37, R33, 0x60, RZ, 0xfc, !PT ;  /* 0x0000006021257812 */ /* 0x000fc400078efcff */
[----:B------:R-:W-:Y:S02]  /*08a0*/  LEA.HI R33, R33, UR4, RZ, 0x1d ;  /* 0x0000000421217c11 */ /* 0x000fe4000f8fe8ff */
[----:B------:R-:W-:Y:S02]  /*08b0*/  LEA.HI R43, R43, UR4, RZ, 0x1d ;  /* 0x000000042b2b7c11 */ /* 0x000fe4000f8fe8ff */
[----:B------:R-:W-:Y:S02]  /*08c0*/  LEA.HI R39, R39, UR4, RZ, 0x1d ;  /* 0x0000000427277c11 */ /* 0x000fe4000f8fe8ff */
[----:B------:R-:W-:Y:S01]  /*08d0*/  LEA.HI R37, R37, UR4, RZ, 0x1d ;  /* 0x0000000425257c11 */ /* 0x000fe2000f8fe8ff */
[C---:B------:R-:W-:Y:S02]  /*08e0*/  IMAD R33, R2.reuse, 0x4, R33 ;  /* 0x0000000402217824 */ /* 0x040fe400078e0221 */
[C---:B------:R-:W-:Y:S02]  /*08f0*/  IMAD R43, R2.reuse, 0x4, R43 ;  /* 0x00000004022b7824 */ /* 0x040fe400078e022b */
[----:B------:R-:W-:-:S02]  /*0900*/  IMAD R39, R2, 0x4, R39 ;  /* 0x0000000402277824 */ /* 0x000fc400078e0227 */
[----:B------:R-:W-:Y:S01]  /*0910*/  IMAD R32, R2, 0x4, R37 ;  /* 0x0000000402207824 */ /* 0x000fe200078e0225 */
[----:B------:R-:W-:Y:S04]  /*0920*/  STS [R33], R12 ;  /* 0x0000000c21007388 */ /* 0x000fe80000000800 */
[----:B------:R-:W-:Y:S04]  /*0930*/  STS [R43+0x80], R13 ;  /* 0x0000800d2b007388 */ /* 0x000fe80000000800 */
        /* <DEDUP_REMOVED lines=11> */
[----:B------:R1:W-:Y:S04]  /*09f0*/  STS [R43+0xe0], R17 ;  /* 0x0000e0112b007388 */ /* 0x0003e80000000800 */
[----:B------:R-:W-:Y:S04]  /*0a00*/  STS [R39+0x160], R18 ;  /* 0x0001601227007388 */ /* 0x000fe80000000800 */
[----:B------:R2:W-:Y:S01]  /*0a10*/  STS [R32+0x1e0], R19 ;  /* 0x0001e01320007388 */ /* 0x0005e20000000800 */
[----:B------:R-:W-:-:S04]  /*0a20*/  SHF.R.U32.HI R2, RZ, 0x3, R24 ;  /* 0x00000003ff027819 */ /* 0x000fc80000011618 */
[----:B------:R-:W-:Y:S02]  /*0a30*/  LOP3.LUT R37, R2, 0x1c, RZ, 0xc0, !PT ;  /* 0x0000001c02257812 */ /* 0x000fe400078ec0ff */
[----:B0-----:R-:W-:-:S03]  /*0a40*/  LOP3.LUT R2, R45, 0xff, RZ, 0xc0, !PT ;  /* 0x000000ff2d027812 */ /* 0x001fc600078ec0ff */
[----:B------:R-:W-:Y:S01]  /*0a50*/  VIADD R37, R37, UR4 ;  /* 0x0000000425257c36 */ /* 0x000fe20008000000 */
[----:B-1----:R-:W-:Y:S01]  /*0a60*/  LOP3.LUT R43, R5, 0x1f, R24, 0xf8, !PT ;  /* 0x0000001f052b7812 */ /* 0x002fe200078ef818 */
[----:B--2---:R-:W0:Y:S02]  /*0a70*/  LDC.64 R32, c[0x0][0x228] ;  /* 0x00008a00ff207b82 */ /* 0x004e240000000a00 */
[----:B------:R-:W-:-:S06]  /*0a80*/  IMAD R45, R2, 0x4, R37 ;  /* 0x00000004022d7824 */ /* 0x000fcc00078e0225 */
[----:B------:R-:W-:Y:S01]  /*0a90*/  BAR.SYNC.DEFER_BLOCKING 0x0 ;  /* 0x0000000000007b1d */ /* 0x000fe20000010000 */
[----:B------:R-:W-:-:S04]  /*0aa0*/  LOP3.LUT R24, R2, 0x100, RZ, 0xfc, !PT ;  /* 0x0000010002187812 */ /* 0x000fc800078efcff */
[----:B------:R-:W-:-:S04]  /*0ab0*/  SHF.R.U32.HI R24, RZ, 0x3, R24 ;  /* 0x00000003ff187819 */ /* 0x000fc80000011618 */
[----:B------:R-:W-:Y:S01]  /*0ac0*/  LOP3.LUT R24, R24, 0x3c, RZ, 0xc0, !PT ;  /* 0x0000003c18187812 */ /* 0x000fe200078ec0ff */
[----:B------:R-:W1:Y:S04]  /*0ad0*/  LDS R45, [R45] ;  /* 0x000000002d2d7984 */ /* 0x000e680000000800 */
[----:B------:R-:W-:-:S04]  /*0ae0*/  VIADD R39, R24, UR4 ;  /* 0x0000000418277c36 */ /* 0x000fc80008000000 */
[----:B------:R-:W-:Y:S01]  /*0af0*/  IMAD R24, R2, 0x4, R39 ;  /* 0x0000000402187824 */ /* 0x000fe200078e0227 */
[----:B------:R-:W-:-:S05]  /*0b00*/  ISETP.GE.AND P1, PT, R43, 0x19, PT ;  /* 0x000000192b00780c */ /* 0x000fca0003f26270 */
[----:B------:R-:W2:Y:S01]  /*0b10*/  LDS R24, [R24+0x400] ;  /* 0x0004000018187984 */ /* 0x000ea20000000800 */
[C---:B------:R-:W-:Y:S01]  /*0b20*/  ISETP.LT.AND P6, PT, R44.reuse, 0x200, !P1 ;  /* 0x000002002c00780c */ /* 0x040fe20004fc1270 */
[----:B------:R-:W-:Y:S01]  /*0b30*/  IMAD R5, R44, 0x19, R43 ;  /* 0x000000192c057824 */ /* 0x000fe200078e022b */
[----:B------:R-:W-:-:S03]  /*0b40*/  ISETP.LT.AND P5, PT, R36, 0x200, !P1 ;  /* 0x000002002400780c */ /* 0x000fc60004fa1270 */
[----:B0-----:R-:W-:Y:S01]  /*0b50*/  IMAD.WIDE R36, R5, 0x4, R32 ;  /* 0x0000000405247825 */ /* 0x001fe200078e0220 */
[----:B------:R-:W-:-:S03]  /*0b60*/  LOP3.LUT R44, R2, 0x300, RZ, 0xfc, !PT ;  /* 0x00000300022c7812 */ /* 0x000fc600078efcff */
[----:B------:R-:W-:Y:S01]  /*0b70*/  IMAD R39, R38, 0x19, R43 ;  /* 0x0000001926277824 */ /* 0x000fe200078e022b */
[----:B------:R-:W-:-:S03]  /*0b80*/  SHF.R.U32.HI R44, RZ, 0x3, R44 ;  /* 0x00000003ff2c7819 */ /* 0x000fc6000001162c */
[----:B-1----:R0:W-:Y:S01]  /*0b90*/  @P6 STG.E desc[UR6][R36.64], R45 ;  /* 0x0000002d24006986 */ /* 0x0021e2000c101906 */
[----:B------:R-:W-:Y:S02]  /*0ba0*/  ISETP.LT.AND P6, PT, R38, 0x200, !P1 ;  /* 0x000002002600780c */ /* 0x000fe40004fc1270 */
[----:B0-----:R-:W-:-:S04]  /*0bb0*/  LOP3.LUT R36, R2, 0x200, RZ, 0xfc, !PT ;  /* 0x0000020002247812 */ /* 0x001fc800078efcff */
[----:B------:R-:W-:-:S04]  /*0bc0*/  SHF.R.U32.HI R36, RZ, 0x3, R36 ;  /* 0x00000003ff247819 */ /* 0x000fc80000011624 */
[----:B------:R-:W-:-:S05]  /*0bd0*/  LOP3.LUT R36, R36, 0x5c, RZ, 0xc0, !PT ;  /* 0x0000005c24247812 */ /* 0x000fca00078ec0ff */
[----:B------:R-:W-:Y:S02]  /*0be0*/  VIADD R37, R36, UR4 ;  /* 0x0000000424257c36 */ /* 0x000fe40008000000 */
[----:B------:R-:W-:-:S04]  /*0bf0*/  IMAD.WIDE R38, R39, 0x4, R32 ;  /* 0x0000000427267825 */ /* 0x000fc800078e0220 */
[----:B------:R-:W-:Y:S01]  /*0c00*/  IMAD R37, R2, 0x4, R37 ;  /* 0x0000000402257824 */ /* 0x000fe200078e0225 */
[----:B------:R-:W-:Y:S01]  /*0c10*/  LOP3.LUT R36, R44, 0x7c, RZ, 0xc0, !PT ;  /* 0x0000007c2c247812 */ /* 0x000fe200078ec0ff */
[----:B--2---:R0:W-:Y:S04]  /*0c20*/  @P6 STG.E desc[UR6][R38.64], R24 ;  /* 0x0000001826006986 */ /* 0x0041e8000c101906 */
[----:B------:R1:W2:Y:S01]  /*0c30*/  LDS R44, [R37+0x800] ;  /* 0x00080000252c7984 */ /* 0x0002a20000000800 */
[----:B------:R-:W-:Y:S01]  /*0c40*/  VIADD R45, R36, UR4 ;  /* 0x00000004242d7c36 */ /* 0x000fe20008000000 */
[----:B0-----:R-:W-:-:S04]  /*0c50*/  LOP3.LUT R24, R2, 0x400, RZ, 0xfc, !PT ;  /* 0x0000040002187812 */ /* 0x001fc800078efcff */
[----:B------:R-:W-:Y:S01]  /*0c60*/  SHF.R.U32.HI R36, RZ, 0x3, R24 ;  /* 0x00000003ff247819 */ /* 0x000fe20000011618 */
[----:B------:R-:W-:-:S06]  /*0c70*/  IMAD R24, R2, 0x4, R45 ;  /* 0x0000000402187824 */ /* 0x000fcc00078e022d */
[----:B------:R-:W0:Y:S01]  /*0c80*/  LDS R24, [R24+0xc00] ;  /* 0x000c000018187984 */ /* 0x000e220000000800 */
[----:B------:R-:W-:Y:S02]  /*0c90*/  LOP3.LUT R36, R36, 0x9c, RZ, 0xc0, !PT ;  /* 0x0000009c24247812 */ /* 0x000fe400078ec0ff */
[C---:B------:R-:W-:Y:S01]  /*0ca0*/  ISETP.LT.AND P6, PT, R42.reuse, 0x200, !P1 ;  /* 0x000002002a00780c */ /* 0x040fe20004fc1270 */
[----:B-1----:R-:W-:Y:S02]  /*0cb0*/  IMAD R37, R42, 0x19, R43 ;  /* 0x000000192a257824 */ /* 0x002fe400078e022b */
[----:B------:R-:W-:Y:S02]  /*0cc0*/  VIADD R39, R36, UR4 ;  /* 0x0000000424277c36 */ /* 0x000fe40008000000 */
[----:B------:R-:W-:-:S04]  /*0cd0*/  IMAD.WIDE R36, R37, 0x4, R32 ;  /* 0x0000000425247825 */ /* 0x000fc800078e0220 */
[----:B------:R-:W-:Y:S02]  /*0ce0*/  IMAD R45, R2, 0x4, R39 ;  /* 0x00000004022d7824 */ /* 0x000fe400078e0227 */
[----:B------:R-:W-:-:S04]  /*0cf0*/  IMAD R43, R41, 0x19, R43 ;  /* 0x00000019292b7824 */ /* 0x000fc800078e022b */
[----:B------:R-:W1:Y:S04]  /*0d00*/  LDS R45, [R45+0x1000] ;  /* 0x001000002d2d7984 */ /* 0x000e680000000800 */
[----:B--2---:R2:W-:Y:S01]  /*0d10*/  @P6 STG.E desc[UR6][R36.64], R44 ;  /* 0x0000002c24006986 */ /* 0x0045e2000c101906 */
[----:B------:R-:W-:Y:S01]  /*0d20*/  ISETP.LT.AND P6, PT, R41, 0x200, !P1 ;  /* 0x000002002900780c */ /* 0x000fe20004fc1270 */
[----:B------:R-:W-:Y:S01]  /*0d30*/  IMAD.WIDE R42, R43, 0x4, R32 ;  /* 0x000000042b2a7825 */ /* 0x000fe200078e0220 */
[----:B------:R-:W-:-:S04]  /*0d40*/  LOP3.LUT R38, R2, 0x500, RZ, 0xfc, !PT ;  /* 0x0000050002267812 */ /* 0x000fc800078efcff */
[----:B------:R-:W-:-:S04]  /*0d50*/  SHF.R.U32.HI R41, RZ, 0x3, R38 ;  /* 0x00000003ff297819 */ /* 0x000fc80000011626 */
[----:B------:R-:W-:-:S03]  /*0d60*/  LOP3.LUT R41, R41, 0xbc, RZ, 0xc0, !PT ;  /* 0x000000bc29297812 */ /* 0x000fc600078ec0ff */
[----:B0-----:R0:W-:Y:S02]  /*0d70*/  @P6 STG.E desc[UR6][R42.64], R24 ;  /* 0x000000182a006986 */ /* 0x0011e4000c101906 */
[----:B------:R-:W-:Y:S01]  /*0d80*/  VIADD R41, R41, UR4 ;  /* 0x0000000429297c36 */ /* 0x000fe20008000000 */
[C---:B--2---:R-:W-:Y:S02]  /*0d90*/  LOP3.LUT R37, R2.reuse, 0x700, RZ, 0xfc, !PT ;  /* 0x0000070002257812 */ /* 0x044fe400078efcff */
[----:B0-----:R-:W-:-:S04]  /*0da0*/  LOP3.LUT R24, R2, 0x600, RZ, 0xfc, !PT ;  /* 0x0000060002187812 */ /* 0x001fc800078efcff */
[----:B------:R-:W-:Y:S01]  /*0db0*/  SHF.R.U32.HI R36, RZ, 0x3, R24 ;  /* 0x00000003ff247819 */ /* 0x000fe20000011618 */
[----:B------:R-:W-:-:S03]  /*0dc0*/  IMAD R41, R2, 0x4, R41 ;  /* 0x0000000402297824 */ /* 0x000fc600078e0229 */
[----:B------:R-:W-:Y:S02]  /*0dd0*/  LOP3.LUT R36, R36, 0xdc, RZ, 0xc0, !PT ;  /* 0x000000dc24247812 */ /* 0x000fe400078ec0ff */
[----:B------:R-:W-:Y:S01]  /*0de0*/  SHF.R.U32.HI R24, RZ, 0x3, R37 ;  /* 0x00000003ff187819 */ /* 0x000fe20000011625 */
[----:B------:R-:W0:Y:S02]  /*0df0*/  LDS R42, [R41+0x1400] ;  /* 0x00140000292a7984 */ /* 0x000e240000000800 */
[----:B------:R-:W-:Y:S01]  /*0e00*/  VIADD R37, R36, UR4 ;  /* 0x0000000424257c36 */ /* 0x000fe20008000000 */
[----:B------:R-:W-:Y:S01]  /*0e10*/  LOP3.LUT R36, R24, 0xfc, RZ, 0xc0, !PT ;  /* 0x000000fc18247812 */ /* 0x000fe200078ec0ff */
[----:B------:R-:W-:Y:S02]  /*0e20*/  VIADD R39, R5, 0x320 ;  /* 0x0000032005277836 */ /* 0x000fe40000000000 */
[C---:B------:R-:W-:Y:S02]  /*0e30*/  IMAD R24, R2.reuse, 0x4, R37 ;  /* 0x0000000402187824 */ /* 0x040fe400078e0225 */
[----:B------:R-:W-:Y:S01]  /*0e40*/  IMAD.WIDE R38, R39, 0x4, R32 ;  /* 0x0000000427267825 */ /* 0x000fe200078e0220 */
[----:B------:R-:W-:-:S03]  /*0e50*/  LOP3.LUT R43, R2, 0x800, RZ, 0xfc, !PT ;  /* 0x00000800022b7812 */ /* 0x000fc600078efcff */
[----:B------:R-:W-:Y:S01]  /*0e60*/  VIADD R37, R36, UR4 ;  /* 0x0000000424257c36 */ /* 0x000fe20008000000 */
[----:B------:R-:W2:Y:S01]  /*0e70*/  LDS R24, [R24+0x1800] ;  /* 0x0018000018187984 */ /* 0x000ea20000000800 */
[----:B------:R-:W-:-:S03]  /*0e80*/  SHF.R.U32.HI R43, RZ, 0x3, R43 ;  /* 0x00000003ff2b7819 */ /* 0x000fc6000001162b */
[----:B-1----:R1:W-:Y:S01]  /*0e90*/  @P5 STG.E desc[UR6][R38.64], R45 ;  /* 0x0000002d26005986 */ /* 0x0023e2000c101906 */
[----:B------:R-:W-:Y:S01]  /*0ea0*/  LOP3.LUT R43, R43, 0x11c, RZ, 0xc0, !PT ;  /* 0x0000011c2b2b7812 */ /* 0x000fe200078ec0ff */
[----:B-1----:R-:W-:-:S06]  /*0eb0*/  IMAD R45, R2, 0x4, R37 ;  /* 0x00000004022d7824 */ /* 0x002fcc00078e0225 */
[----:B------:R-:W1:Y:S01]  /*0ec0*/  LDS R45, [R45+0x1c00] ;  /* 0x001c00002d2d7984 */ /* 0x000e620000000800 */
[----:B------:R-:W-:Y:S01]  /*0ed0*/  VIADD R43, R43, UR4 ;  /* 0x000000042b2b7c36 */ /* 0x000fe20008000000 */
[----:B------:R-:W-:-:S03]  /*0ee0*/  ISETP.LT.AND P6, PT, R30, 0x200, !P1 ;  /* 0x000002001e00780c */ /* 0x000fc60004fc1270 */
[----:B------:R-:W-:Y:S02]  /*0ef0*/  IMAD R43, R2, 0x4, R43 ;  /* 0x00000004022b7824 */ /* 0x000fe400078e022b */
[----:B------:R-:W-:Y:S01]  /*0f00*/  VIADD R37, R5, 0x3e8 ;  /* 0x000003e805257836 */ /* 0x000fe20000000000 */
[----:B------:R-:W-:-:S03]  /*0f10*/  ISETP.LT.AND P5, PT, R34, 0x200, !P1 ;  /* 0x000002002200780c */ /* 0x000fc60004fa1270 */
[----:B------:R-:W3:Y:S01]  /*0f20*/  LDS R43, [R43+0x2000] ;  /* 0x002000002b2b7984 */ /* 0x000ee20000000800 */
[----:B------:R-:W-:Y:S01]  /*0f30*/  IMAD.WIDE R36, R37, 0x4, R32 ;  /* 0x0000000425247825 */ /* 0x000fe200078e0220 */
[C---:B------:R-:W-:Y:S02]  /*0f40*/  LOP3.LUT R30, R2.reuse, 0x900, RZ, 0xfc, !PT ;  /* 0x00000900021e7812 */ /* 0x040fe400078efcff */
[----:B------:R-:W-:Y:S01]  /*0f50*/  LOP3.LUT R34, R2, 0xa00, RZ, 0xfc, !PT ;  /* 0x00000a0002227812 */ /* 0x000fe200078efcff */
[----:B------:R-:W-:Y:S01]  /*0f60*/  VIADD R41, R5, 0x4b0 ;  /* 0x000004b005297836 */ /* 0x000fe20000000000 */
[----:B0-----:R0:W-:Y:S01]  /*0f70*/  @P6 STG.E desc[UR6][R36.64], R42 ;  /* 0x0000002a24006986 */ /* 0x0011e2000c101906 */
[----:B------:R-:W-:Y:S02]  /*0f80*/  SHF.R.U32.HI R30, RZ, 0x3, R30 ;  /* 0x00000003ff1e7819 */ /* 0x000fe4000001161e */
[----:B------:R-:W-:Y:S02]  /*0f90*/  SHF.R.U32.HI R34, RZ, 0x3, R34 ;  /* 0x00000003ff227819 */ /* 0x000fe40000011622 */
[----:B------:R-:W-:Y:S01]  /*0fa0*/  ISETP.LT.AND P6, PT, R40, 0x200, !P1 ;  /* 0x000002002800780c */ /* 0x000fe20004fc1270 */
[----:B------:R-:W-:Y:S01]  /*0fb0*/  IMAD.WIDE R40, R41, 0x4, R32 ;  /* 0x0000000429287825 */ /* 0x000fe200078e0220 */
[----:B------:R-:W-:-:S02]  /*0fc0*/  LOP3.LUT R30, R30, 0x13c, RZ, 0xc0, !PT ;  /* 0x0000013c1e1e7812 */ /* 0x000fc400078ec0ff */
[----:B------:R-:W-:Y:S01]  /*0fd0*/  LOP3.LUT R34, R34, 0x15c, RZ, 0xc0, !PT ;  /* 0x0000015c22227812 */ /* 0x000fe200078ec0ff */
[----:B------:R-:W-:Y:S01]  /*0fe0*/  VIADD R39, R5, 0x578 ;  /* 0x0000057805277836 */ /* 0x000fe20000000000 */
[----:B--2---:R2:W-:Y:S01]  /*0ff0*/  @P5 STG.E desc[UR6][R40.64], R24 ;  /* 0x0000001828005986 */ /* 0x0045e2000c101906 */
[----:B------:R-:W-:Y:S01]  /*1000*/  ISETP.LT.AND P5, PT, R27, 0x200, !P1 ;  /* 0x000002001b00780c */ /* 0x000fe20004fa1270 */
[----:B------:R-:W-:Y:S01]  /*1010*/  VIADD R27, R30, UR4 ;  /* 0x000000041e1b7c36 */ /* 0x000fe20008000000 */
[----:B0-----:R-:W-:Y:S01]  /*1020*/  LOP3.LUT R42, R2, 0xb00, RZ, 0xfc, !PT ;  /* 0x00000b00022a7812 */ /* 0x001fe200078efcff */
[----:B------:R-:W-:-:S04]  /*1030*/  IMAD.WIDE R38, R39, 0x4, R32 ;  /* 0x0000000427267825 */ /* 0x000fc800078e0220 */
[----:B------:R-:W-:Y:S02]  /*1040*/  IMAD R27, R2, 0x4, R27 ;  /* 0x00000004021b7824 */ /* 0x000fe400078e021b */
[----:B--2---:R-:W-:Y:S01]  /*1050*/  VIADD R41, R34, UR4 ;  /* 0x0000000422297c36 */ /* 0x004fe20008000000 */
[----:B------:R-:W-:-:S03]  /*1060*/  LOP3.LUT R24, R2, 0xc00, RZ, 0xfc, !PT ;  /* 0x00000c0002187812 */ /* 0x000fc600078efcff */
[----:B------:R-:W-:Y:S01]  /*1070*/  IMAD R40, R2, 0x4, R41 ;  /* 0x0000000402287824 */ /* 0x000fe200078e0229 */
[----:B------:R-:W-:Y:S02]  /*1080*/  SHF.R.U32.HI R42, RZ, 0x3, R42 ;  /* 0x00000003ff2a7819 */ /* 0x000fe4000001162a */
[----:B------:R-:W-:Y:S01]  /*1090*/  SHF.R.U32.HI R24, RZ, 0x3, R24 ;  /* 0x00000003ff187819 */ /* 0x000fe20000011618 */
[----:B-1----:R0:W-:Y:S01]  /*10a0*/  @P6 STG.E desc[UR6][R38.64], R45 ;  /* 0x0000002d26006986 */ /* 0x0021e2000c101906 */
[----:B------:R-:W-:Y:S02]  /*10b0*/  LOP3.LUT R42, R42, 0x17c, RZ, 0xc0, !PT ;  /* 0x0000017c2a2a7812 */ /* 0x000fe400078ec0ff */
[----:B------:R-:W-:Y:S01]  /*10c0*/  LOP3.LUT R24, R24, 0x19c, RZ, 0xc0, !PT ;  /* 0x0000019c18187812 */ /* 0x000fe200078ec0ff */
[----:B------:R1:W2:Y:S04]  /*10d0*/  LDS R45, [R27+0x2400] ;  /* 0x002400001b2d7984 */ /* 0x0002a80000000800 */
[----:B------:R-:W4:Y:S01]  /*10e0*/  LDS R40, [R40+0x2800] ;  /* 0x0028000028287984 */ /* 0x000f220000000800 */
[----:B------:R-:W-:Y:S01]  /*10f0*/  VIADD R37, R5, 0x640 ;  /* 0x0000064005257836 */ /* 0x000fe20000000000 */
[----:B------:R-:W-:Y:S01]  /*1100*/  LOP3.LUT R30, R2, 0xd00, RZ, 0xfc, !PT ;  /* 0x00000d00021e7812 */ /* 0x000fe200078efcff */
[----:B------:R-:W-:Y:S01]  /*1110*/  VIADD R41, R24, UR4 ;  /* 0x0000000418297c36 */ /* 0x000fe20008000000 */
[----:B------:R-:W-:Y:S01]  /*1120*/  LOP3.LUT R34, R2, 0xe00, RZ, 0xfc, !PT ;  /* 0x00000e0002227812 */ /* 0x000fe200078efcff */
[----:B0-----:R-:W-:Y:S01]  /*1130*/  VIADD R39, R42, UR4 ;  /* 0x000000042a277c36 */ /* 0x001fe20008000000 */
[----:B------:R-:W-:Y:S01]  /*1140*/  LOP3.LUT R24, R2, 0xf00, RZ, 0xfc, !PT ;  /* 0x00000f0002187812 */ /* 0x000fe200078efcff */
[----:B------:R-:W-:Y:S01]  /*1150*/  IMAD.WIDE R36, R37, 0x4, R32 ;  /* 0x0000000425247825 */ /* 0x000fe200078e0220 */
[----:B------:R-:W-:-:S02]  /*1160*/  SHF.R.U32.HI R30, RZ, 0x3, R30 ;  /* 0x00000003ff1e7819 */ /* 0x000fc4000001161e */
[----:B------:R-:W-:Y:S01]  /*1170*/  SHF.R.U32.HI R34, RZ, 0x3, R34 ;  /* 0x00000003ff227819 */ /* 0x000fe20000011622 */
[C---:B------:R-:W-:Y:S02]  /*1180*/  IMAD R39, R2.reuse, 0x4, R39 ;  /* 0x0000000402277824 */ /* 0x040fe400078e0227 */
[----:B------:R-:W-:Y:S01]  /*1190*/  IMAD R41, R2, 0x4, R41 ;  /* 0x0000000402297824 */ /* 0x000fe200078e0229 */
[----:B------:R-:W-:Y:S01]  /*11a0*/  SHF.R.U32.HI R24, RZ, 0x3, R24 ;  /* 0x00000003ff187819 */ /* 0x000fe20000011618 */
[----:B---3--:R0:W-:Y:S01]  /*11b0*/  @P5 STG.E desc[UR6][R36.64], R43 ;  /* 0x0000002b24005986 */ /* 0x0081e2000c101906 */
[----:B------:R-:W-:Y:S02]  /*11c0*/  LOP3.LUT R30, R30, 0x1bc, RZ, 0xc0, !PT ;  /* 0x000001bc1e1e7812 */ /* 0x000fe400078ec0ff */
[----:B------:R-:W-:Y:S01]  /*11d0*/  LOP3.LUT R34, R34, 0x1dc, RZ, 0xc0, !PT ;  /* 0x000001dc22227812 */ /* 0x000fe200078ec0ff */
[----:B------:R-:W3:Y:S01]  /*11e0*/  LDS R43, [R39+0x2c00] ;  /* 0x002c0000272b7984 */ /* 0x000ee20000000800 */
[----:B------:R-:W-:-:S03]  /*11f0*/  LOP3.LUT R24, R24, 0x1fc, RZ, 0xc0, !PT ;  /* 0x000001fc18187812 */ /* 0x000fc600078ec0ff */
[----:B------:R-:W5:Y:S01]  /*1200*/  LDS R41, [R41+0x3000] ;  /* 0x0030000029297984 */ /* 0x000f620000000800 */
[----:B-1----:R-:W-:Y:S01]  /*1210*/  VIADD R27, R30, UR4 ;  /* 0x000000041e1b7c36 */ /* 0x002fe20008000000 */
[----:B------:R-:W-:Y:S01]  /*1220*/  ISETP.LT.AND P6, PT, R26, 0x200, !P1 ;  /* 0x000002001a00780c */ /* 0x000fe20004fc1270 */
[----:B------:R-:W-:Y:S02]  /*1230*/  VIADD R26, R24, UR4 ;  /* 0x00000004181a7c36 */ /* 0x000fe40008000000 */
[----:B0-----:R-:W-:Y:S02]  /*1240*/  VIADD R37, R34, UR4 ;  /* 0x0000000422257c36 */ /* 0x001fe40008000000 */
[C---:B------:R-:W-:Y:S02]  /*1250*/  IMAD R30, R2.reuse, 0x4, R27 ;  /* 0x00000004021e7824 */ /* 0x040fe400078e021b */
[C---:B------:R-:W-:Y:S02]  /*1260*/  IMAD R24, R2.reuse, 0x4, R37 ;  /* 0x0000000402187824 */ /* 0x040fe400078e0225 */
[----:B------:R-:W-:Y:S01]  /*1270*/  IMAD R2, R2, 0x4, R26 ;  /* 0x0000000402027824 */ /* 0x000fe200078e021a */
[----:B------:R-:W-:-:S02]  /*1280*/  ISETP.LT.AND P5, PT, R28, 0x200, !P1 ;  /* 0x000002001c00780c */ /* 0x000fc40004fa1270 */
[----:B------:R0:W1:Y:S01]  /*1290*/  LDS R28, [R30+0x3400] ;  /* 0x003400001e1c7984 */ /* 0x0000620000000800 */
[----:B------:R-:W-:-:S03]  /*12a0*/  VIADD R27, R5, 0x708 ;  /* 0x00000708051b7836 */ /* 0x000fc60000000000 */
[----:B------:R-:W5:Y:S01]  /*12b0*/  LDS R24, [R24+0x3800] ;  /* 0x0038000018187984 */ /* 0x000f620000000800 */
[----:B------:R-:W-:-:S03]  /*12c0*/  VIADD R37, R5, 0x7d0 ;  /* 0x000007d005257836 */ /* 0x000fc60000000000 */
[----:B------:R-:W5:Y:S01]  /*12d0*/  LDS R2, [R2+0x3c00] ;  /* 0x003c000002027984 */ /* 0x000f620000000800 */
[----:B------:R-:W-:-:S04]  /*12e0*/  IMAD.WIDE R26, R27, 0x4, R32 ;  /* 0x000000041b1a7825 */ /* 0x000fc800078e0220 */
[----:B------:R-:W-:Y:S01]  /*12f0*/  IMAD.WIDE R36, R37, 0x4, R32 ;  /* 0x0000000425247825 */ /* 0x000fe200078e0220 */
[----:B--2---:R2:W-:Y:S01]  /*1300*/  @P6 STG.E desc[UR6][R26.64], R45 ;  /* 0x0000002d1a006986 */ /* 0x0045e2000c101906 */
[----:B------:R-:W-:-:S03]  /*1310*/  ISETP.LT.AND P6, PT, R35, 0x200, !P1 ;  /* 0x000002002300780c */ /* 0x000fc60004fc1270 */
[----:B----4-:R4:W-:Y:S01]  /*1320*/  @P5 STG.E desc[UR6][R36.64], R40 ;  /* 0x0000002824005986 */ /* 0x0109e2000c101906 */
[----:B------:R-:W-:Y:S02]  /*1330*/  ISETP.LT.AND P5, PT, R31, 0x200, !P1 ;  /* 0x000002001f00780c */ /* 0x000fe40004fa1270 */
[----:B0-----:R-:W0:Y:S01]  /*1340*/  LDC.64 R30, c[0x0][0x230] ;  /* 0x00008c00ff1e7b82 */ /* 0x001e220000000a00 */
[C---:B------:R-:W-:Y:S02]  /*1350*/  VIADD R35, R5.reuse, 0x898 ;  /* 0x0000089805237836 */ /* 0x040fe40000000000 */
[----:B------:R-:W-:Y:S02]  /*1360*/  VIADD R39, R5, 0x960 ;  /* 0x0000096005277836 */ /* 0x000fe40000000000 */
[----:B------:R-:W-:-:S04]  /*1370*/  IMAD.WIDE R34, R35, 0x4, R32 ;  /* 0x0000000423227825 */ /* 0x000fc800078e0220 */
[----:B------:R-:W-:Y:S01]  /*1380*/  IMAD.WIDE R38, R39, 0x4, R32 ;  /* 0x0000000427267825 */ /* 0x000fe200078e0220 */
[----:B---3--:R3:W-:Y:S01]  /*1390*/  @P6 STG.E desc[UR6][R34.64], R43 ;  /* 0x0000002b22006986 */ /* 0x0087e2000c101906 */
[----:B------:R-:W-:-:S03]  /*13a0*/  ISETP.LT.AND P6, PT, R25, 0x200, !P1 ;  /* 0x000002001900780c */ /* 0x000fc60004fc1270 */
[----:B-----5:R5:W-:Y:S01]  /*13b0*/  @P5 STG.E desc[UR6][R38.64], R41 ;  /* 0x0000002926005986 */ /* 0x020be2000c101906 */
[----:B------:R-:W-:Y:S02]  /*13c0*/  ISETP.LT.AND P5, PT, R29, 0x200, !P1 ;  /* 0x000002001d00780c */ /* 0x000fe40004fa1270 */
[----:B------:R-:W-:Y:S01]  /*13d0*/  ISETP.LT.AND P1, PT, R7, 0x200, !P1 ;  /* 0x000002000700780c */ /* 0x000fe20004f21270 */
[C---:B--2---:R-:W-:Y:S02]  /*13e0*/  VIADD R27, R5.reuse, 0xa28 ;  /* 0x00000a28051b7836 */ /* 0x044fe40000000000 */
[C---:B----4-:R-:W-:Y:S02]  /*13f0*/  VIADD R37, R5.reuse, 0xaf0 ;  /* 0x00000af005257836 */ /* 0x050fe40000000000 */
[----:B------:R-:W-:Y:S02]  /*1400*/  VIADD R5, R5, 0xbb8 ;  /* 0x00000bb805057836 */ /* 0x000fe40000000000 */
[----:B------:R-:W-:-:S04]  /*1410*/  IMAD.WIDE R26, R27, 0x4, R32 ;  /* 0x000000041b1a7825 */ /* 0x000fc800078e0220 */
[--C-:B------:R-:W-:Y:S01]  /*1420*/  IMAD.WIDE R36, R37, 0x4, R32.reuse ;  /* 0x0000000425247825 */ /* 0x100fe200078e0220 */
[----:B-1----:R1:W-:Y:S03]  /*1430*/  @P6 STG.E desc[UR6][R26.64], R28 ;  /* 0x0000001c1a006986 */ /* 0x0023e6000c101906 */
[----:B------:R-:W-:Y:S01]  /*1440*/  IMAD.WIDE R32, R5, 0x4, R32 ;  /* 0x0000000405207825 */ /* 0x000fe200078e0220 */
[----:B------:R1:W-:Y:S03]  /*1450*/  @P5 STG.E desc[UR6][R36.64], R24 ;  /* 0x0000001824005986 */ /* 0x0003e6000c101906 */
[--C-:B0-----:R-:W-:Y:S01]  /*1460*/  IMAD.WIDE R6, R6, 0x4, R30.reuse ;  /* 0x0000000406067825 */ /* 0x101fe200078e021e */
[----:B------:R1:W-:Y:S03]  /*1470*/  @P1 STG.E desc[UR6][R32.64], R2 ;  /* 0x0000000220001986 */ /* 0x0003e6000c101906 */
[--C-:B---3--:R-:W-:Y:S01]  /*1480*/  IMAD.WIDE R34, R0, 0x4, R30.reuse ;  /* 0x0000000400227825 */ /* 0x108fe200078e021e */
[----:B------:R1:W-:Y:S03]  /*1490*/  @P4 STG.E.128 desc[UR6][R6.64], R12 ;  /* 0x0000000c06004986 */ /* 0x0003e6000c101d06 */
[--C-:B-----5:R-:W-:Y:S01]  /*14a0*/  IMAD.WIDE R38, R3, 0x4, R30.reuse ;  /* 0x0000000403267825 */ /* 0x120fe200078e021e */
[----:B------:R1:W-:Y:S04]  /*14b0*/  @P3 STG.E.128 desc[UR6][R34.64], R8 ;  /* 0x0000000822003986 */ /* 0x0003e8000c101d06 */
[----:B------:R1:W-:Y:S01]  /*14c0*/  @P2 STG.E.128 desc[UR6][R38.64], R20 ;  /* 0x0000001426002986 */ /* 0x0003e2000c101d06 */
[----:B------:R-:W-:Y:S01]  /*14d0*/  IMAD.WIDE R4, R4, 0x4, R30 ;  /* 0x0000000404047825 */ /* 0x000fe200078e021e */
[----:B------:R-:W-:Y:S06]  /*14e0*/  @!P0 EXIT ;  /* 0x000000000000894d */ /* 0x000fec0003800000 */
[----:B------:R-:W-:Y:S01]  /*14f0*/  STG.E.128 desc[UR6][R4.64], R16 ;  /* 0x0000001004007986 */ /* 0x000fe2000c101d06 */
[----:B------:R-:W-:Y:S05]  /*1500*/  EXIT ;  /* 0x000000000000794d */ /* 0x000fea0003800000 */
.L_x_0:
[----:B------:R-:W-:-:S00]  /*1510*/  BRA `(.L_x_0) ;  /* 0xfffffffc00fc7947 */ /* 0x000fc0000383ffff */
[----:B------:R-:W-:-:S00]  /*1520*/  NOP ;  /* 0x0000000000007918 */ /* 0x000fc00000000000 */
        /* <DEDUP_REMOVED lines=13> */
.L_x_1:


//--------------------- .nv.shared.triton_poi_fused__weight_norm_interface_convolution_9 --------------------------
	.section	.nv.shared.triton_poi_fused__weight_norm_interface_convolution_9,"aw",@nobits
	.sectionflags	@""
	.align	16
	.zero		1024


//--------------------- .nv.constant0.triton_poi_fused__weight_norm_interface_convolution_9 --------------------------
	.section	.nv.constant0.triton_poi_fused__weight_norm_interface_convolution_9,"a",@progbits
	.sectionflags	@""
	.align	4
.nv.constant0.triton_poi_fused__weight_norm_interface_convolution_9:
	.zero		576
